	.headerflags	@"EF_CUDA_TEXMODE_UNIFIED EF_CUDA_64BIT_ADDRESS EF_CUDA_SM89 EF_CUDA_VIRTUAL_SM(EF_CUDA_SM89)"
	.elftype	@"ET_EXEC"


//--------------------- .nv.info                  --------------------------
	.section	.nv.info,"",@"SHT_CUDA_INFO"
	.align	4


	//----- nvinfo : EIATTR_REGCOUNT
	.align		4
        /*0000*/ 	.byte	0x04, 0x2f
        /*0002*/ 	.short	(.L_8 - .L_7)
	.align		4
.L_7:
        /*0004*/ 	.word	index@(triton__0d1d2d3d4de5de)
        /*0008*/ 	.word	0x0000004a


	//----- nvinfo : EIATTR_MAX_STACK_SIZE
	.align		4
.L_8:
        /*000c*/ 	.byte	0x04, 0x23
        /*000e*/ 	.short	(.L_10 - .L_9)
	.align		4
.L_9:
        /*0010*/ 	.word	index@($__internal_0_$__cuda_sm70_shflsync_bfly)
        /*0014*/ 	.word	0x00000000


	//----- nvinfo : EIATTR_MIN_STACK_SIZE
	.align		4
.L_10:
        /*0018*/ 	.byte	0x04, 0x12
        /*001a*/ 	.short	(.L_12 - .L_11)
	.align		4
.L_11:
        /*001c*/ 	.word	index@($__internal_0_$__cuda_sm70_shflsync_bfly)
        /*0020*/ 	.word	0x00000000


	//----- nvinfo : EIATTR_FRAME_SIZE
	.align		4
.L_12:
        /*0024*/ 	.byte	0x04, 0x11
        /*0026*/ 	.short	(.L_14 - .L_13)
	.align		4
.L_13:
        /*0028*/ 	.word	index@($__internal_0_$__cuda_sm70_shflsync_bfly)
        /*002c*/ 	.word	0x00000000


	//----- nvinfo : EIATTR_MAX_STACK_SIZE
	.align		4
.L_14:
        /*0030*/ 	.byte	0x04, 0x23
        /*0032*/ 	.short	(.L_16 - .L_15)
	.align		4
.L_15:
        /*0034*/ 	.word	index@(triton__0d1d2d3d4de5de)
        /*0038*/ 	.word	0x00000000


	//----- nvinfo : EIATTR_MIN_STACK_SIZE
	.align		4
.L_16:
        /*003c*/ 	.byte	0x04, 0x12
        /*003e*/ 	.short	(.L_18 - .L_17)
	.align		4
.L_17:
        /*0040*/ 	.word	index@(triton__0d1d2d3d4de5de)
        /*0044*/ 	.word	0x00000000


	//----- nvinfo : EIATTR_FRAME_SIZE
	.align		4
.L_18:
        /*0048*/ 	.byte	0x04, 0x11
        /*004a*/ 	.short	(.L_20 - .L_19)
	.align		4
.L_19:
        /*004c*/ 	.word	index@(triton__0d1d2d3d4de5de)
        /*0050*/ 	.word	0x00000000
.L_20:


//--------------------- .nv.info.triton__0d1d2d3d4de5de --------------------------
	.section	.nv.info.triton__0d1d2d3d4de5de,"",@"SHT_CUDA_INFO"
	.align	4


	//----- nvinfo : EIATTR_CUDA_API_VERSION
	.align		4
        /*0000*/ 	.byte	0x04, 0x37
        /*0002*/ 	.short	(.L_22 - .L_21)
.L_21:
        /*0004*/ 	.word	0x0000007b


	//----- nvinfo : EIATTR_PARAM_CBANK
	.align		4
.L_22:
        /*0008*/ 	.byte	0x04, 0x0a
        /*000a*/ 	.short	(.L_24 - .L_23)
	.align		4
.L_23:
        /*000c*/ 	.word	index@(.nv.constant0.triton__0d1d2d3d4de5de)
        /*0010*/ 	.short	0x0160
        /*0012*/ 	.short	0x0028


	//----- nvinfo : EIATTR_CBANK_PARAM_SIZE
	.align		4
.L_24:
        /*0014*/ 	.byte	0x03, 0x19
        /*0016*/ 	.short	0x0028


	//----- nvinfo : EIATTR_KPARAM_INFO
	.align		4
        /*0018*/ 	.byte	0x04, 0x17
        /*001a*/ 	.short	(.L_26 - .L_25)
.L_25:
        /*001c*/ 	.word	0x00000000
        /*0020*/ 	.short	0x0005
        /*0022*/ 	.short	0x0024
        /*0024*/ 	.byte	0x00, 0xf0, 0x11, 0x00


	//----- nvinfo : EIATTR_KPARAM_INFO
	.align		4
.L_26:
        /*0028*/ 	.byte	0x04, 0x17
        /*002a*/ 	.short	(.L_28 - .L_27)
.L_27:
        /*002c*/ 	.word	0x00000000
        /*0030*/ 	.short	0x0004
        /*0032*/ 	.short	0x0020
        /*0034*/ 	.byte	0x00, 0xf0, 0x11, 0x00


	//----- nvinfo : EIATTR_KPARAM_INFO
	.align		4
.L_28:
        /*0038*/ 	.byte	0x04, 0x17
        /*003a*/ 	.short	(.L_30 - .L_29)
.L_29:
        /*003c*/ 	.word	0x00000000
        /*0040*/ 	.short	0x0003
        /*0042*/ 	.short	0x0018
        /*0044*/ 	.byte	0x00, 0xf0, 0x21, 0x00


	//----- nvinfo : EIATTR_KPARAM_INFO
	.align		4
.L_30:
        /*0048*/ 	.byte	0x04, 0x17
        /*004a*/ 	.short	(.L_32 - .L_31)
.L_31:
        /*004c*/ 	.word	0x00000000
        /*0050*/ 	.short	0x0002
        /*0052*/ 	.short	0x0010
        /*0054*/ 	.byte	0x00, 0xf0, 0x21, 0x00


	//----- nvinfo : EIATTR_KPARAM_INFO
	.align		4
.L_32:
        /*0058*/ 	.byte	0x04, 0x17
        /*005a*/ 	.short	(.L_34 - .L_33)
.L_33:
        /*005c*/ 	.word	0x00000000
        /*0060*/ 	.short	0x0001
        /*0062*/ 	.short	0x0008
        /*0064*/ 	.byte	0x00, 0xf0, 0x21, 0x00


	//----- nvinfo : EIATTR_KPARAM_INFO
	.align		4
.L_34:
        /*0068*/ 	.byte	0x04, 0x17
        /*006a*/ 	.short	(.L_36 - .L_35)
.L_35:
        /*006c*/ 	.word	0x00000000
        /*0070*/ 	.short	0x0000
        /*0072*/ 	.short	0x0000
        /*0074*/ 	.byte	0x00, 0xf0, 0x21, 0x00


	//----- nvinfo : EIATTR_MAXREG_COUNT
	.align		4
.L_36:
        /*0078*/ 	.byte	0x03, 0x1b
        /*007a*/ 	.short	0x00ff


	//----- nvinfo : EIATTR_EXTERNS
	.align		4
        /*007c*/ 	.byte	0x04, 0x0f
        /*007e*/ 	.short	(.L_38 - .L_37)


	//   ....[0]....
	.align		4
.L_37:
        /*0080*/ 	.word	index@(__assertfail)


	//----- nvinfo : EIATTR_COOP_GROUP_MASK_REGIDS
	.align		4
.L_38:
        /*0084*/ 	.byte	0x04, 0x29
        /*0086*/ 	.short	(.L_40 - .L_39)


	//   ....[0]....
.L_39:
        /*0088*/ 	.word	0xffffffff


	//   ....[1]....
        /*008c*/ 	.word	0xffffffff


	//   ....[2]....
        /*0090*/ 	.word	0xffffffff


	//   ....[3]....
        /*0094*/ 	.word	0xffffffff


	//   ....[4]....
        /*0098*/ 	.word	0xffffffff


	//   ....[5]....
        /*009c*/ 	.word	0xffffffff


	//   ....[6]....
        /*00a0*/ 	.word	0xffffffff


	//   ....[7]....
        /*00a4*/ 	.word	0xffffffff


	//   ....[8]....
        /*00a8*/ 	.word	0xffffffff


	//   ....[9]....
        /*00ac*/ 	.word	0xffffffff


	//   ....[10]....
        /*00b0*/ 	.word	0xffffffff


	//   ....[11]....
        /*00b4*/ 	.word	0xffffffff


	//----- nvinfo : EIATTR_COOP_GROUP_INSTR_OFFSETS
	.align		4
.L_40:
        /*00b8*/ 	.byte	0x04, 0x28
        /*00ba*/ 	.short	(.L_42 - .L_41)


	//   ....[0]....
.L_41:
        /*00bc*/ 	.word	0x00000920


	//   ....[1]....
        /*00c0*/ 	.word	0x00000930


	//   ....[2]....
        /*00c4*/ 	.word	0x00000960


	//   ....[3]....
        /*00c8*/ 	.word	0x00000970


	//   ....[4]....
        /*00cc*/ 	.word	0x000009a0


	//   ....[5]....
        /*00d0*/ 	.word	0x000009b0


	//   ....[6]....
        /*00d4*/ 	.word	0x00001240


	//   ....[7]....
        /*00d8*/ 	.word	0x00001280


	//   ....[8]....
        /*00dc*/ 	.word	0x000012c0


	//   ....[9]....
        /*00e0*/ 	.word	0x00001310


	//   ....[10]....
        /*00e4*/ 	.word	0x00001350


	//   ....[11]....
        /*00e8*/ 	.word	0x00001390


	//----- nvinfo : EIATTR_EXIT_INSTR_OFFSETS
	.align		4
.L_42:
        /*00ec*/ 	.byte	0x04, 0x1c
        /*00ee*/ 	.short	(.L_44 - .L_43)


	//   ....[0]....
.L_43:
        /*00f0*/ 	.word	0x000011d0


	//----- nvinfo : EIATTR_MAX_THREADS
	.align		4
.L_44:
        /*00f4*/ 	.byte	0x04, 0x05
        /*00f6*/ 	.short	(.L_46 - .L_45)
.L_45:
        /*00f8*/ 	.word	0x00000100
        /*00fc*/ 	.word	0x00000001
        /*0100*/ 	.word	0x00000001


	//----- nvinfo : EIATTR_CRS_STACK_SIZE
	.align		4
.L_46:
        /*0104*/ 	.byte	0x04, 0x1e
        /*0106*/ 	.short	(.L_48 - .L_47)
.L_47:
        /*0108*/ 	.word	0x00000000
.L_48:


//--------------------- .nv.rel.action            --------------------------
	.section	.nv.rel.action,"",@"SHT_CUDA_RELOCINFO"
	.align	8
	.sectionentsize	8
        /*0000*/ 	.byte	0x73, 0x00, 0x00, 0x00, 0x00, 0x00, 0x00, 0x00, 0x00, 0x00, 0x00, 0x11, 0x25, 0x00, 0x05, 0x36


//--------------------- .nv.constant0.triton__0d1d2d3d4de5de --------------------------
	.section	.nv.constant0.triton__0d1d2d3d4de5de,"a",@progbits
	.align	4
.nv.constant0.triton__0d1d2d3d4de5de:
	.zero		392


//--------------------- .text.triton__0d1d2d3d4de5de --------------------------
	.section	.text.triton__0d1d2d3d4de5de,"ax",@progbits
	.sectioninfo	@"SHI_REGISTERS=74"
	.align	128
        .global         triton__0d1d2d3d4de5de
        .type           triton__0d1d2d3d4de5de,@function
        .size           triton__0d1d2d3d4de5de,(.L_x_10 - triton__0d1d2d3d4de5de)
        .other          triton__0d1d2d3d4de5de,@"STO_CUDA_ENTRY STV_DEFAULT"
triton__0d1d2d3d4de5de:
.text.triton__0d1d2d3d4de5de:
[----:B------:R-:W-:-:S02]  /*0000*/  MOV R1, c[0x0][0x28] ;  /* 0x00000a0000017a02 */ /* 0x000fc40000000f00 */
[----:B------:R-:W0:Y:S01]  /*0010*/  S2R R18, SR_CTAID.X ;  /* 0x0000000000127919 */ /* 0x000e220000002500 */
[----:B------:R-:W-:Y:S01]  /*0020*/  MOV R2, 0x8 ;  /* 0x0000000800027802 */ /* 0x000fe20000000f00 */
[----:B------:R-:W-:Y:S02]  /*0030*/  ULDC.64 UR36, c[0x0][0x118] ;  /* 0x0000460000247ab9 */ /* 0x000fe40000000a00 */
[----:B------:R-:W1:Y:S01]  /*0040*/  S2R R62, SR_TID.X ;  /* 0x00000000003e7919 */ /* 0x000e620000002100 */
[----:B0-----:R-:W-:-:S04]  /*0050*/  SHF.L.U32 R3, R18, 0x6, RZ ;  /* 0x0000000612037819 */ /* 0x001fc800000006ff */
[--C-:B-1----:R-:W-:Y:S02]  /*0060*/  LOP3.LUT R4, R3, 0x3f, R62.reuse, 0xf8, !PT ;  /* 0x0000003f03047812 */ /* 0x102fe400078ef83e */
[----:B------:R-:W-:-:S03]  /*0070*/  SHF.R.U32.HI R0, RZ, 0x3, R62 ;  /* 0x00000003ff007819 */ /* 0x000fc6000001163e */
[----:B------:R-:W-:Y:S01]  /*0080*/  IMAD.WIDE R4, R4, R2, c[0x0][0x160] ;  /* 0x0000580004047625 */ /* 0x000fe200078e0202 */
[----:B------:R-:W-:-:S04]  /*0090*/  SGXT.U32 R0, R0, 0x5 ;  /* 0x000000050000781a */ /* 0x000fc80000000000 */
[----:B------:R-:W-:Y:S01]  /*00a0*/  LOP3.LUT R3, R3, R0, RZ, 0xfc, !PT ;  /* 0x0000000003037212 */ /* 0x000fe200078efcff */
[----:B------:R-:W2:Y:S04]  /*00b0*/  LDG.E.EL.64 R4, [R4.64] ;  /* 0x0000002404047981 */ /* 0x000ea8000c2e1b00 */
[----:B------:R-:W-:-:S05]  /*00c0*/  IMAD.WIDE R2, R3, R2, c[0x0][0x160] ;  /* 0x0000580003027625 */ /* 0x000fca00078e0202 */
[----:B------:R-:W3:Y:S04]  /*00d0*/  LDG.E.EL.64 R6, [R2.64] ;  /* 0x0000002402067981 */ /* 0x000ee8000c2e1b00 */
[----:B------:R-:W4:Y:S01]  /*00e0*/  LDG.E.EL.64 R8, [R2.64+0x100] ;  /* 0x0001002402087981 */ /* 0x000f22000c2e1b00 */
[----:B------:R-:W-:Y:S01]  /*00f0*/  LOP3.LUT R62, R62, 0x7, RZ, 0xc0, !PT ;  /* 0x000000073e3e7812 */ /* 0x000fe200078ec0ff */
[----:B------:R-:W-:Y:S01]  /*0100*/  BSSY B7, `(.L_x_2) ;  /* 0x0000072000077945 */ /* 0x000fe20003800000 */
[----:B------:R-:W-:Y:S01]  /*0110*/  MOV R22, c[0x0][0x170] ;  /* 0x00005c0000167a02 */ /* 0x000fe20000000f00 */
[----:B------:R-:W-:Y:S01]  /*0120*/  CS2R R52, SRZ ;  /* 0x0000000000347805 */ /* 0x000fe2000001ff00 */
[----:B------:R-:W-:Y:S01]  /*0130*/  MOV R60, RZ ;  /* 0x000000ff003c7202 */ /* 0x000fe20000000f00 */
[----:B------:R-:W-:Y:S01]  /*0140*/  IMAD.WIDE.U32 R62, R62, 0x20, RZ ;  /* 0x000000203e3e7825 */ /* 0x000fe200078e00ff */
[----:B------:R-:W-:Y:S01]  /*0150*/  MOV R54, 0xffffffc0 ;  /* 0xffffffc000367802 */ /* 0x000fe20000000f00 */
[----:B------:R-:W-:Y:S01]  /*0160*/  CS2R R46, SRZ ;  /* 0x00000000002e7805 */ /* 0x000fe2000001ff00 */
[----:B------:R-:W-:Y:S01]  /*0170*/  CS2R R44, SRZ ;  /* 0x00000000002c7805 */ /* 0x000fe2000001ff00 */
[----:B------:R-:W-:Y:S01]  /*0180*/  CS2R R38, SRZ ;  /* 0x0000000000267805 */ /* 0x000fe2000001ff00 */
[----:B------:R-:W-:Y:S01]  /*0190*/  CS2R R36, SRZ ;  /* 0x0000000000247805 */ /* 0x000fe2000001ff00 */
[----:B------:R-:W-:Y:S01]  /*01a0*/  CS2R R26, SRZ ;  /* 0x00000000001a7805 */ /* 0x000fe2000001ff00 */
[----:B------:R-:W-:Y:S01]  /*01b0*/  CS2R R24, SRZ ;  /* 0x0000000000187805 */ /* 0x000fe2000001ff00 */
[----:B------:R-:W-:-:S02]  /*01c0*/  MOV R19, RZ ;  /* 0x000000ff00137202 */ /* 0x000fc40000000f00 */
[----:B--2---:R-:W-:Y:S02]  /*01d0*/  IADD3 R17, P1, R4, 0x46600, RZ ;  /* 0x0004660004117810 */ /* 0x004fe40007f3e0ff */
[----:B------:R-:W-:Y:S02]  /*01e0*/  ISETP.GE.AND P0, PT, R5, RZ, PT ;  /* 0x000000ff0500720c */ /* 0x000fe40003f06270 */
[-C--:B------:R-:W-:Y:S02]  /*01f0*/  IADD3.X R11, RZ, R5.reuse, RZ, P1, !PT ;  /* 0x00000005ff0b7210 */ /* 0x080fe40000ffe4ff */
[----:B------:R-:W-:Y:S02]  /*0200*/  SEL R17, R17, R4, !P0 ;  /* 0x0000000411117207 */ /* 0x000fe40004000000 */
[----:B------:R-:W-:Y:S02]  /*0210*/  SEL R16, R11, R5, !P0 ;  /* 0x000000050b107207 */ /* 0x000fe40004000000 */
[----:B---3--:R-:W-:-:S02]  /*0220*/  IADD3 R11, P2, R6, 0x46600, RZ ;  /* 0x00046600060b7810 */ /* 0x008fc40007f5e0ff */
[----:B------:R-:W-:Y:S02]  /*0230*/  ISETP.GE.AND P0, PT, R7, RZ, PT ;  /* 0x000000ff0700720c */ /* 0x000fe40003f06270 */
[----:B----4-:R-:W-:Y:S02]  /*0240*/  IADD3 R5, P3, R8, 0x46600, RZ ;  /* 0x0004660008057810 */ /* 0x010fe40007f7e0ff */
[----:B------:R-:W-:Y:S02]  /*0250*/  ISETP.GE.AND P1, PT, R9, RZ, PT ;  /* 0x000000ff0900720c */ /* 0x000fe40003f26270 */
[----:B------:R-:W-:Y:S02]  /*0260*/  SEL R2, R11, R6, !P0 ;  /* 0x000000060b027207 */ /* 0x000fe40004000000 */
[----:B------:R-:W-:Y:S02]  /*0270*/  IADD3.X R13, RZ, R7, RZ, P2, !PT ;  /* 0x00000007ff0d7210 */ /* 0x000fe400017fe4ff */
[----:B------:R-:W-:Y:S01]  /*0280*/  IADD3.X R11, RZ, R9, RZ, P3, !PT ;  /* 0x00000009ff0b7210 */ /* 0x000fe20001ffe4ff */
[----:B------:R-:W-:Y:S01]  /*0290*/  IMAD.WIDE.U32 R2, R2, 0x3800, RZ ;  /* 0x0000380002027825 */ /* 0x000fe200078e00ff */
[----:B------:R-:W-:-:S02]  /*02a0*/  SEL R4, R5, R8, !P1 ;  /* 0x0000000805047207 */ /* 0x000fc40004800000 */
[----:B------:R-:W-:Y:S02]  /*02b0*/  SEL R6, R13, R7, !P0 ;  /* 0x000000070d067207 */ /* 0x000fe40004000000 */
[----:B------:R-:W-:Y:S01]  /*02c0*/  SEL R8, R11, R9, !P1 ;  /* 0x000000090b087207 */ /* 0x000fe20004800000 */
[----:B------:R-:W-:Y:S01]  /*02d0*/  IMAD.WIDE.U32 R4, R4, 0x3800, RZ ;  /* 0x0000380004047825 */ /* 0x000fe200078e00ff */
[CC--:B------:R-:W-:Y:S02]  /*02e0*/  LOP3.LUT R68, R2.reuse, R62.reuse, RZ, 0xfc, !PT ;  /* 0x0000003e02447212 */ /* 0x0c0fe400078efcff */
[----:B------:R-:W-:Y:S01]  /*02f0*/  IADD3 R28, P0, R2, c[0x0][0x168], RZ ;  /* 0x00005a00021c7a10 */ /* 0x000fe20007f1e0ff */
[----:B------:R-:W-:Y:S01]  /*0300*/  IMAD R7, R6, 0x3800, RZ ;  /* 0x0000380006077824 */ /* 0x000fe200078e02ff */
[----:B------:R-:W-:Y:S01]  /*0310*/  LOP3.LUT R70, R4, R62, RZ, 0xfc, !PT ;  /* 0x0000003e04467212 */ /* 0x000fe200078efcff */
[----:B------:R-:W-:Y:S01]  /*0320*/  IMAD R9, R8, 0x3800, RZ ;  /* 0x0000380008097824 */ /* 0x000fe200078e02ff */
[----:B------:R-:W-:-:S02]  /*0330*/  IADD3 R30, P1, R4, c[0x0][0x168], RZ ;  /* 0x00005a00041e7a10 */ /* 0x000fc40007f3e0ff */
[----:B------:R-:W-:Y:S02]  /*0340*/  IADD3 R3, R3, R7, RZ ;  /* 0x0000000703037210 */ /* 0x000fe40007ffe0ff */
[----:B------:R-:W-:Y:S02]  /*0350*/  IADD3 R5, R5, R9, RZ ;  /* 0x0000000905057210 */ /* 0x000fe40007ffe0ff */
[----:B------:R-:W-:Y:S02]  /*0360*/  IADD3 R68, P3, R68, c[0x0][0x168], RZ ;  /* 0x00005a0044447a10 */ /* 0x000fe40007f7e0ff */
[----:B------:R-:W-:Y:S02]  /*0370*/  IADD3 R70, P2, R70, c[0x0][0x168], RZ ;  /* 0x00005a0046467a10 */ /* 0x000fe40007f5e0ff */
[-C--:B------:R-:W-:Y:S02]  /*0380*/  LOP3.LUT R69, R3, R63.reuse, RZ, 0xfc, !PT ;  /* 0x0000003f03457212 */ /* 0x080fe400078efcff */
[----:B------:R-:W-:-:S02]  /*0390*/  LOP3.LUT R71, R5, R63, RZ, 0xfc, !PT ;  /* 0x0000003f05477212 */ /* 0x000fc400078efcff */
[----:B------:R-:W-:Y:S02]  /*03a0*/  MOV R2, c[0x0][0x174] ;  /* 0x00005d0000027a02 */ /* 0x000fe40000000f00 */
[----:B------:R-:W-:Y:S02]  /*03b0*/  IADD3.X R23, R3, c[0x0][0x16c], RZ, P0, !PT ;  /* 0x00005b0003177a10 */ /* 0x000fe400007fe4ff */
[----:B------:R-:W-:Y:S02]  /*03c0*/  IADD3.X R29, R5, c[0x0][0x16c], RZ, P1, !PT ;  /* 0x00005b00051d7a10 */ /* 0x000fe40000ffe4ff */
[----:B------:R-:W-:Y:S02]  /*03d0*/  IADD3.X R69, R69, c[0x0][0x16c], RZ, P3, !PT ;  /* 0x00005b0045457a10 */ /* 0x000fe40001ffe4ff */
[----:B------:R-:W-:-:S02]  /*03e0*/  IADD3.X R71, R71, c[0x0][0x16c], RZ, P2, !PT ;  /* 0x00005b0047477a10 */ /* 0x000fc400017fe4ff */
.L_x_4:
[----:B------:R-:W-:Y:S01]  /*03f0*/  ISETP.GE.U32.AND P0, PT, R17, 0x46600, PT ;  /* 0x000466001100780c */ /* 0x000fe20003f06070 */
[----:B------:R-:W-:Y:S03]  /*0400*/  BSSY B6, `(.L_x_3) ;  /* 0x0000016000067945 */ /* 0x000fe60003800000 */
[----:B------:R-:W-:-:S04]  /*0410*/  ISETP.GE.U32.AND.EX P1, PT, R16, RZ, PT, P0 ;  /* 0x000000ff1000720c */ /* 0x000fc80003f26100 */
[----:B------:R-:W-:-:S09]  /*0420*/  P2R R31, PR, RZ, 0x2 ;  /* 0x00000002ff1f7803 */ /* 0x000fd20000000000 */
[----:B------:R-:W-:Y:S05]  /*0430*/  @!P1 BRA `(.L_x_0) ;  /* 0x0000012000009947 */ /* 0x000fea0003800000 */
[----:B------:R-:W-:Y:S01]  /*0440*/  UMOV UR8, 32@lo(assertMessage_0) ;  /* 0x0000000000087882 */ /* 0x000fe20000000000 */
[----:B------:R-:W-:Y:S01]  /*0450*/  MOV R8, 0x373 ;  /* 0x0000037300087802 */ /* 0x000fe20000000f00 */
[----:B------:R-:W-:Y:S01]  /*0460*/  UMOV UR9, 32@hi(assertMessage_0) ;  /* 0x0000000000097882 */ /* 0x000fe20000000000 */
[----:B------:R-:W-:Y:S01]  /*0470*/  MOV R12, 0x1 ;  /* 0x00000001000c7802 */ /* 0x000fe20000000f00 */
[----:B------:R-:W-:Y:S01]  /*0480*/  UMOV UR6, 32@lo(assertFile_0) ;  /* 0x0000000000067882 */ /* 0x000fe20000000000 */
[----:B------:R-:W-:Y:S01]  /*0490*/  MOV R13, RZ ;  /* 0x000000ff000d7202 */ /* 0x000fe20000000f00 */
[----:B------:R-:W-:Y:S01]  /*04a0*/  UMOV UR7, 32@hi(assertFile_0) ;  /* 0x0000000000077882 */ /* 0x000fe20000000000 */
[----:B------:R-:W-:Y:S01]  /*04b0*/  MOV R4, UR8 ;  /* 0x0000000800047c02 */ /* 0x000fe20008000f00 */
[----:B------:R-:W-:Y:S01]  /*04c0*/  UMOV UR4, 32@lo(assertFunc_0) ;  /* 0x0000000000047882 */ /* 0x000fe20000000000 */
[----:B------:R-:W-:Y:S01]  /*04d0*/  MOV R5, UR9 ;  /* 0x0000000900057c02 */ /* 0x000fe20008000f00 */
[----:B------:R-:W-:Y:S01]  /*04e0*/  UMOV UR5, 32@hi(assertFunc_0) ;  /* 0x0000000000057882 */ /* 0x000fe20000000000 */
[----:B------:R-:W-:-:S02]  /*04f0*/  MOV R6, UR6 ;  /* 0x0000000600067c02 */ /* 0x000fc40008000f00 */
[----:B------:R-:W-:Y:S02]  /*0500*/  MOV R7, UR7 ;  /* 0x0000000700077c02 */ /* 0x000fe40008000f00 */
[----:B------:R-:W-:Y:S02]  /*0510*/  MOV R10, UR4 ;  /* 0x00000004000a7c02 */ /* 0x000fe40008000f00 */
[----:B------:R-:W-:Y:S02]  /*0520*/  MOV R11, UR5 ;  /* 0x00000005000b7c02 */ /* 0x000fe40008000f00 */
[----:B------:R-:W-:Y:S02]  /*0530*/  MOV R20, 32@lo((triton__0d1d2d3d4de5de + .L_x_0@srel)) ;  /* 0x0000000000147802 */ /* 0x000fe40000000f00 */
[----:B------:R-:W-:-:S04]  /*0540*/  MOV R21, 32@hi((triton__0d1d2d3d4de5de + .L_x_0@srel)) ;  /* 0x0000000000157802 */ /* 0x000fc80000000f00 */
[----:B------:R-:W-:Y:S05]  /*0550*/  CALL.ABS.NOINC `(__assertfail) ;  /* 0x0000000000007943 */ /* 0x000fea0003c00000 */
.L_x_0:
[----:B------:R-:W-:Y:S05]  /*0560*/  BSYNC B6 ;  /* 0x0000000000067941 */ /* 0x000fea0003800000 */
.L_x_3:
[----:B------:R0:W2:Y:S04]  /*0570*/  LDG.E.EL.128 R4, [R68.64] ;  /* 0x0000002444047981 */ /* 0x0000a8000c2e1d00 */
[----:B------:R0:W3:Y:S04]  /*0580*/  LDG.E.EL.128 R8, [R68.64+0x10] ;  /* 0x0000102444087981 */ /* 0x0000e8000c2e1d00 */
[----:B------:R1:W4:Y:S04]  /*0590*/  LDG.E.EL.128 R12, [R70.64] ;  /* 0x00000024460c7981 */ /* 0x000328000c2e1d00 */
[----:B------:R1:W5:Y:S01]  /*05a0*/  LDG.E.EL.128 R32, [R70.64+0x10] ;  /* 0x0000102446207981 */ /* 0x000362000c2e1d00 */
[----:B------:R-:W-:-:S02]  /*05b0*/  IADD3 R54, R54, 0x40, RZ ;  /* 0x0000004036367810 */ /* 0x000fc40007ffe0ff */
[----:B-1----:R-:W-:-:S04]  /*05c0*/  IADD3 R70, P0, R70, 0x100, RZ ;  /* 0x0000010046467810 */ /* 0x002fc80007f1e0ff */
[----:B------:R-:W-:Y:S02]  /*05d0*/  IADD3.X R71, RZ, R71, RZ, P0, !PT ;  /* 0x00000047ff477210 */ /* 0x000fe400007fe4ff */
[----:B0-----:R-:W-:-:S04]  /*05e0*/  IADD3 R68, P0, R68, 0x100, RZ ;  /* 0x0000010044447810 */ /* 0x001fc80007f1e0ff */
[----:B------:R-:W-:Y:S02]  /*05f0*/  IADD3.X R69, RZ, R69, RZ, P0, !PT ;  /* 0x00000045ff457210 */ /* 0x000fe400007fe4ff */
[----:B------:R-:W-:Y:S01]  /*0600*/  ISETP.GE.U32.AND P0, PT, R54, 0xdc0, PT ;  /* 0x00000dc03600780c */ /* 0x000fe20003f06070 */
[----:B--2---:R-:W-:Y:S01]  /*0610*/  FMUL R3, R6, 59.866519927978515625 ;  /* 0x426f775106037820 */ /* 0x004fe20000400000 */
[----:B------:R-:W-:-:S03]  /*0620*/  FMUL R0, R7, 59.866519927978515625 ;  /* 0x426f775107007820 */ /* 0x000fc60000400000 */
[----:B------:R-:W-:Y:S01]  /*0630*/  FFMA R52, R3, R3, R52 ;  /* 0x0000000303347223 */ /* 0x000fe20000000034 */
[----:B------:R-:W-:Y:S01]  /*0640*/  FMUL R3, R4, 59.866519927978515625 ;  /* 0x426f775104037820 */ /* 0x000fe20000400000 */
[----:B------:R-:W-:Y:S01]  /*0650*/  FFMA R47, R0, R0, R47 ;  /* 0x00000000002f7223 */ /* 0x000fe2000000002f */
[----:B------:R-:W-:Y:S02]  /*0660*/  FMUL R0, R5, 59.866519927978515625 ;  /* 0x426f775105007820 */ /* 0x000fe40000400000 */
[----:B------:R-:W-:Y:S01]  /*0670*/  FFMA R60, R3, R3, R60 ;  /* 0x00000003033c7223 */ /* 0x000fe2000000003c */
[----:B---3--:R-:W-:Y:S01]  /*0680*/  FMUL R3, R8, 59.866519927978515625 ;  /* 0x426f775108037820 */ /* 0x008fe20000400000 */
[----:B------:R-:W-:Y:S01]  /*0690*/  FFMA R53, R0, R0, R53 ;  /* 0x0000000000357223 */ /* 0x000fe20000000035 */
[----:B------:R-:W-:Y:S02]  /*06a0*/  FMUL R0, R9, 59.866519927978515625 ;  /* 0x426f775109007820 */ /* 0x000fe40000400000 */
[----:B------:R-:W-:Y:S01]  /*06b0*/  FFMA R46, R3, R3, R46 ;  /* 0x00000003032e7223 */ /* 0x000fe2000000002e */
[----:B------:R-:W-:Y:S01]  /*06c0*/  FMUL R3, R10, 59.866519927978515625 ;  /* 0x426f77510a037820 */ /* 0x000fe20000400000 */
[----:B------:R-:W-:Y:S01]  /*06d0*/  FFMA R45, R0, R0, R45 ;  /* 0x00000000002d7223 */ /* 0x000fe2000000002d */
[----:B------:R-:W-:-:S02]  /*06e0*/  FMUL R0, R11, 59.866519927978515625 ;  /* 0x426f77510b007820 */ /* 0x000fc40000400000 */
[----:B------:R-:W-:Y:S01]  /*06f0*/  FFMA R44, R3, R3, R44 ;  /* 0x00000003032c7223 */ /* 0x000fe2000000002c */
[----:B----4-:R-:W-:Y:S01]  /*0700*/  FMUL R3, R12, 59.866519927978515625 ;  /* 0x426f77510c037820 */ /* 0x010fe20000400000 */
[----:B------:R-:W-:Y:S01]  /*0710*/  FFMA R39, R0, R0, R39 ;  /* 0x0000000000277223 */ /* 0x000fe20000000027 */
[----:B------:R-:W-:Y:S01]  /*0720*/  FMUL R4, R13, 59.866519927978515625 ;  /* 0x426f77510d047820 */ /* 0x000fe20000400000 */
[----:B------:R-:W-:Y:S01]  /*0730*/  FMUL R0, R15, 59.866519927978515625 ;  /* 0x426f77510f007820 */ /* 0x000fe20000400000 */
[----:B------:R-:W-:Y:S01]  /*0740*/  FFMA R38, R3, R3, R38 ;  /* 0x0000000303267223 */ /* 0x000fe20000000026 */
[----:B------:R-:W-:Y:S01]  /*0750*/  FMUL R3, R14, 59.866519927978515625 ;  /* 0x426f77510e037820 */ /* 0x000fe20000400000 */
[----:B------:R-:W-:Y:S01]  /*0760*/  FFMA R37, R4, R4, R37 ;  /* 0x0000000404257223 */ /* 0x000fe20000000025 */
[----:B------:R-:W-:Y:S01]  /*0770*/  FFMA R27, R0, R0, R27 ;  /* 0x00000000001b7223 */ /* 0x000fe2000000001b */
[----:B-----5:R-:W-:Y:S01]  /*0780*/  FMUL R5, R32, 59.866519927978515625 ;  /* 0x426f775120057820 */ /* 0x020fe20000400000 */
[----:B------:R-:W-:Y:S01]  /*0790*/  FFMA R36, R3, R3, R36 ;  /* 0x0000000303247223 */ /* 0x000fe20000000024 */
[----:B------:R-:W-:Y:S01]  /*07a0*/  FMUL R4, R33, 59.866519927978515625 ;  /* 0x426f775121047820 */ /* 0x000fe20000400000 */
[----:B------:R-:W-:Y:S01]  /*07b0*/  FMUL R3, R34, 59.866519927978515625 ;  /* 0x426f775122037820 */ /* 0x000fe20000400000 */
[----:B------:R-:W-:Y:S01]  /*07c0*/  FMUL R0, R35, 59.866519927978515625 ;  /* 0x426f775123007820 */ /* 0x000fe20000400000 */
[----:B------:R-:W-:Y:S01]  /*07d0*/  FFMA R26, R5, R5, R26 ;  /* 0x00000005051a7223 */ /* 0x000fe2000000001a */
[----:B------:R-:W-:Y:S01]  /*07e0*/  FFMA R25, R4, R4, R25 ;  /* 0x0000000404197223 */ /* 0x000fe20000000019 */
[----:B------:R-:W-:Y:S01]  /*07f0*/  FFMA R24, R3, R3, R24 ;  /* 0x0000000303187223 */ /* 0x000fe20000000018 */
[----:B------:R-:W-:Y:S01]  /*0800*/  FFMA R19, R0, R0, R19 ;  /* 0x0000000000137223 */ /* 0x000fe20000000013 */
[----:B------:R-:W-:Y:S05]  /*0810*/  @!P0 BRA `(.L_x_4) ;  /* 0xfffffbd000008947 */ /* 0x000fea000383ffff */
[----:B------:R-:W-:Y:S05]  /*0820*/  BSYNC B7 ;  /* 0x0000000000077941 */ /* 0x000fea0003800000 */
.L_x_2:
[----:B------:R-:W-:Y:S01]  /*0830*/  FADD R53, R60, R53 ;  /* 0x000000353c357221 */ /* 0x000fe20000000000 */
[----:B------:R-:W-:-:S03]  /*0840*/  FADD R37, R38, R37 ;  /* 0x0000002526257221 */ /* 0x000fc60000000000 */
        /* <DEDUP_REMOVED lines=11> */
[----:B------:R-:W-:Y:S01]  /*0900*/  FADD R19, R19, R24 ;  /* 0x0000001813137221 */ /* 0x000fe20000000000 */
[----:B------:R-:W-:Y:S05]  /*0910*/  BRA.DIV ~URZ, `(.L_x_5) ;  /* 0x000008d27f007947 */ /* 0x000fea000b800000 */
[----:B------:R-:W0:Y:S04]  /*0920*/  SHFL.BFLY PT, R0, R39, 0x4, 0x1f ;  /* 0x0c801f0027007f89 */ /* 0x000e2800000e0000 */
[----:B------:R-:W1:Y:S01]  /*0930*/  SHFL.BFLY PT, R4, R19, 0x4, 0x1f ;  /* 0x0c801f0013047f89 */ /* 0x000e6200000e0000 */
[----:B0-----:R-:W-:Y:S01]  /*0940*/  FADD R0, R39, R0 ;  /* 0x0000000027007221 */ /* 0x001fe20000000000 */
[----:B-1----:R-:W-:-:S04]  /*0950*/  FADD R5, R19, R4 ;  /* 0x0000000413057221 */ /* 0x002fc80000000000 */
[----:B------:R-:W0:Y:S04]  /*0960*/  SHFL.BFLY PT, R3, R0, 0x2, 0x1f ;  /* 0x0c401f0000037f89 */ /* 0x000e2800000e0000 */
[----:B------:R-:W1:Y:S01]  /*0970*/  SHFL.BFLY PT, R6, R5, 0x2, 0x1f ;  /* 0x0c401f0005067f89 */ /* 0x000e6200000e0000 */
[----:B0-----:R-:W-:Y:S01]  /*0980*/  FADD R3, R0, R3 ;  /* 0x0000000300037221 */ /* 0x001fe20000000000 */
[----:B-1----:R-:W-:-:S04]  /*0990*/  FADD R7, R5, R6 ;  /* 0x0000000605077221 */ /* 0x002fc80000000000 */
[----:B------:R-:W0:Y:S04]  /*09a0*/  SHFL.BFLY PT, R4, R3, 0x1, 0x1f ;  /* 0x0c201f0003047f89 */ /* 0x000e2800000e0000 */
[----:B------:R1:W2:Y:S01]  /*09b0*/  SHFL.BFLY PT, R8, R7, 0x1, 0x1f ;  /* 0x0c201f0007087f89 */ /* 0x0002a200000e0000 */
[----:B0-----:R-:W-:-:S03]  /*09c0*/  FADD R6, R3, R4 ;  /* 0x0000000403067221 */ /* 0x001fc60000000000 */
.L_x_8:
[----:B01----:R-:W0:Y:S01]  /*09d0*/  S2R R0, SR_TID.X ;  /* 0x0000000000007919 */ /* 0x003e220000002100 */
[----:B------:R-:W-:Y:S01]  /*09e0*/  MOV R3, 0x39924925 ;  /* 0x3992492500037802 */ /* 0x000fe20000000f00 */
[----:B--2---:R-:W-:Y:S01]  /*09f0*/  FADD R8, R8, R7 ;  /* 0x0000000708087221 */ /* 0x004fe20000000000 */
[----:B------:R-:W-:-:S03]  /*0a00*/  MOV R38, 0xffffffc0 ;  /* 0xffffffc000267802 */ /* 0x000fc60000000f00 */
[-C--:B------:R-:W-:Y:S01]  /*0a10*/  FFMA R6, R6, R3.reuse, 9.9999997473787516356e-06 ;  /* 0x3727c5ac06067423 */ /* 0x080fe20000000003 */
[----:B------:R-:W-:-:S03]  /*0a20*/  FFMA R8, R8, R3, 9.9999997473787516356e-06 ;  /* 0x3727c5ac08087423 */ /* 0x000fc60000000003 */
[----:B------:R1:W2:Y:S08]  /*0a30*/  MUFU.RSQ R37, R6 ;  /* 0x0000000600257308 */ /* 0x0002b00000001400 */
[----:B------:R1:W3:Y:S01]  /*0a40*/  MUFU.RSQ R36, R8 ;  /* 0x0000000800247308 */ /* 0x0002e20000001400 */
[----:B0-----:R-:W-:Y:S02]  /*0a50*/  SHF.R.U32.HI R39, RZ, 0x3, R0 ;  /* 0x00000003ff277819 */ /* 0x001fe40000011600 */
[----:B------:R-:W-:-:S02]  /*0a60*/  SHF.L.U32 R0, R0, 0x3, RZ ;  /* 0x0000000300007819 */ /* 0x000fc400000006ff */
[----:B------:R-:W-:Y:S02]  /*0a70*/  SGXT.U32 R39, R39, 0x5 ;  /* 0x000000052727781a */ /* 0x000fe40000000000 */
[----:B------:R-:W-:Y:S02]  /*0a80*/  LOP3.LUT R0, R0, 0x38, RZ, 0xc0, !PT ;  /* 0x0000003800007812 */ /* 0x000fe400078ec0ff */
[----:B------:R-:W-:-:S05]  /*0a90*/  LEA R39, R18, R39, 0x6 ;  /* 0x0000002712277211 */ /* 0x000fca00078e30ff */
[----:B-123--:R-:W-:-:S02]  /*0aa0*/  IMAD R39, R39, 0xe00, R0 ;  /* 0x00000e0027277824 */ /* 0x00efc400078e0200 */
.L_x_7:
[----:B0-----:R-:W-:Y:S02]  /*0ab0*/  IADD3 R4, P0, R62, R22, RZ ;  /* 0x000000163e047210 */ /* 0x001fe40007f1e0ff */
[----:B------:R-:W-:Y:S02]  /*0ac0*/  ISETP.NE.AND P1, PT, R31, RZ, PT ;  /* 0x000000ff1f00720c */ /* 0x000fe40003f25270 */
[----:B------:R-:W-:-:S05]  /*0ad0*/  IADD3.X R5, R63, R2, RZ, P0, !PT ;  /* 0x000000023f057210 */ /* 0x000fca00007fe4ff */
[----:B------:R0:W5:Y:S04]  /*0ae0*/  LDG.E.EL.128 R24, [R4.64] ;  /* 0x0000002404187981 */ /* 0x000168000c2e1d00 */
[----:B------:R0:W5:Y:S01]  /*0af0*/  LDG.E.EL.128 R16, [R4.64+0x10] ;  /* 0x0000102404107981 */ /* 0x000162000c2e1d00 */
[----:B------:R-:W-:Y:S01]  /*0b00*/  BSSY B6, `(.L_x_6) ;  /* 0x0000014000067945 */ /* 0x000fe20003800000 */
[----:B------:R-:W-:Y:S05]  /*0b10*/  @!P1 BRA `(.L_x_1) ;  /* 0x0000012000009947 */ /* 0x000fea0003800000 */
[----:B------:R-:W-:Y:S01]  /*0b20*/  UMOV UR8, 32@lo(assertMessage_1) ;  /* 0x0000000000087882 */ /* 0x000fe20000000000 */
[----:B------:R-:W-:Y:S01]  /*0b30*/  MOV R8, 0x373 ;  /* 0x0000037300087802 */ /* 0x000fe20000000f00 */
[----:B------:R-:W-:Y:S01]  /*0b40*/  UMOV UR9, 32@hi(assertMessage_1) ;  /* 0x0000000000097882 */ /* 0x000fe20000000000 */
[----:B------:R-:W-:Y:S01]  /*0b50*/  MOV R12, 0x1 ;  /* 0x00000001000c7802 */ /* 0x000fe20000000f00 */
[----:B------:R-:W-:Y:S01]  /*0b60*/  UMOV UR6, 32@lo(assertFile_1) ;  /* 0x0000000000067882 */ /* 0x000fe20000000000 */
[----:B------:R-:W-:Y:S01]  /*0b70*/  MOV R13, RZ ;  /* 0x000000ff000d7202 */ /* 0x000fe20000000f00 */
[----:B------:R-:W-:Y:S01]  /*0b80*/  UMOV UR7, 32@hi(assertFile_1) ;  /* 0x0000000000077882 */ /* 0x000fe20000000000 */
[----:B0-----:R-:W-:Y:S01]  /*0b90*/  MOV R4, UR8 ;  /* 0x0000000800047c02 */ /* 0x001fe20008000f00 */
[----:B------:R-:W-:Y:S01]  /*0ba0*/  UMOV UR4, 32@lo(assertFunc_1) ;  /* 0x0000000000047882 */ /* 0x000fe20000000000 */
[----:B------:R-:W-:Y:S01]  /*0bb0*/  MOV R5, UR9 ;  /* 0x0000000900057c02 */ /* 0x000fe20008000f00 */
[----:B------:R-:W-:Y:S01]  /*0bc0*/  UMOV UR5, 32@hi(assertFunc_1) ;  /* 0x0000000000057882 */ /* 0x000fe20000000000 */
[----:B------:R-:W-:-:S02]  /*0bd0*/  MOV R6, UR6 ;  /* 0x0000000600067c02 */ /* 0x000fc40008000f00 */
[----:B------:R-:W-:Y:S02]  /*0be0*/  MOV R7, UR7 ;  /* 0x0000000700077c02 */ /* 0x000fe40008000f00 */
[----:B------:R-:W-:Y:S02]  /*0bf0*/  MOV R10, UR4 ;  /* 0x00000004000a7c02 */ /* 0x000fe40008000f00 */
[----:B------:R-:W-:Y:S02]  /*0c00*/  MOV R11, UR5 ;  /* 0x00000005000b7c02 */ /* 0x000fe40008000f00 */
[----:B------:R-:W-:Y:S02]  /*0c10*/  MOV R20, 32@lo((triton__0d1d2d3d4de5de + .L_x_1@srel)) ;  /* 0x0000000000147802 */ /* 0x000fe40000000f00 */
[----:B------:R-:W-:-:S04]  /*0c20*/  MOV R21, 32@hi((triton__0d1d2d3d4de5de + .L_x_1@srel)) ;  /* 0x0000000000157802 */ /* 0x000fc80000000f00 */
[----:B-----5:R-:W-:Y:S05]  /*0c30*/  CALL.ABS.NOINC `(__assertfail) ;  /* 0x0000000000007943 */ /* 0x020fea0003c00000 */
.L_x_1:
[----:B------:R-:W-:Y:S05]  /*0c40*/  BSYNC B6 ;  /* 0x0000000000067941 */ /* 0x000fea0003800000 */
.L_x_6:
[C---:B------:R-:W-:Y:S02]  /*0c50*/  IADD3 R20, P0, R62.reuse, R28, RZ ;  /* 0x0000001c3e147210 */ /* 0x040fe40007f1e0ff */
[----:B------:R-:W-:-:S02]  /*0c60*/  IADD3 R40, P1, R62, R30, RZ ;  /* 0x0000001e3e287210 */ /* 0x000fc40007f3e0ff */
[C---:B------:R-:W-:Y:S02]  /*0c70*/  IADD3.X R21, R63.reuse, R23, RZ, P0, !PT ;  /* 0x000000173f157210 */ /* 0x040fe400007fe4ff */
[----:B------:R-:W-:-:S03]  /*0c80*/  IADD3.X R41, R63, R29, RZ, P1, !PT ;  /* 0x0000001d3f297210 */ /* 0x000fc60000ffe4ff */
[----:B------:R-:W2:Y:S04]  /*0c90*/  LDG.E.EF.128 R32, [R20.64] ;  /* 0x0000002414207981 */ /* 0x000ea8000c0e1d00 */
[----:B------:R-:W3:Y:S04]  /*0ca0*/  LDG.E.EF.128 R12, [R40.64] ;  /* 0x00000024280c7981 */ /* 0x000ee8000c0e1d00 */
[----:B------:R-:W4:Y:S04]  /*0cb0*/  LDG.E.EF.128 R8, [R20.64+0x10] ;  /* 0x0000102414087981 */ /* 0x000f28000c0e1d00 */
[----:B0-----:R-:W4:Y:S01]  /*0cc0*/  LDG.E.EF.128 R4, [R40.64+0x10] ;  /* 0x0000102428047981 */ /* 0x001f22000c0e1d00 */
[----:B-----5:R-:W-:Y:S01]  /*0cd0*/  FADD R25, R25, 1 ;  /* 0x3f80000019197421 */ /* 0x020fe20000000000 */
[----:B------:R-:W-:Y:S01]  /*0ce0*/  FADD R24, R24, 1 ;  /* 0x3f80000018187421 */ /* 0x000fe20000000000 */
[----:B------:R-:W-:Y:S01]  /*0cf0*/  FADD R17, R17, 1 ;  /* 0x3f80000011117421 */ /* 0x000fe20000000000 */
[----:B------:R-:W-:Y:S01]  /*0d00*/  FADD R42, R16, 1 ;  /* 0x3f800000102a7421 */ /* 0x000fe20000000000 */
[----:B------:R-:W-:Y:S01]  /*0d10*/  FADD R19, R19, 1 ;  /* 0x3f80000013137421 */ /* 0x000fe20000000000 */
[----:B------:R-:W-:Y:S01]  /*0d20*/  FADD R26, R26, 1 ;  /* 0x3f8000001a1a7421 */ /* 0x000fe20000000000 */
[----:B------:R-:W-:Y:S01]  /*0d30*/  FADD R27, R27, 1 ;  /* 0x3f8000001b1b7421 */ /* 0x000fe20000000000 */
[----:B------:R-:W-:Y:S01]  /*0d40*/  FADD R18, R18, 1 ;  /* 0x3f80000012127421 */ /* 0x000fe20000000000 */
[----:B------:R-:W-:-:S02]  /*0d50*/  IADD3 R30, P1, R30, 0x100, RZ ;  /* 0x000001001e1e7810 */ /* 0x000fc40007f3e0ff */
[----:B------:R-:W-:Y:S02]  /*0d60*/  IADD3 R28, P2, R28, 0x100, RZ ;  /* 0x000001001c1c7810 */ /* 0x000fe40007f5e0ff */
[----:B------:R-:W-:Y:S02]  /*0d70*/  IADD3 R22, P3, R22, 0x100, RZ ;  /* 0x0000010016167810 */ /* 0x000fe40007f7e0ff */
[----:B------:R-:W-:Y:S02]  /*0d80*/  IADD3.X R29, RZ, R29, RZ, P1, !PT ;  /* 0x0000001dff1d7210 */ /* 0x000fe40000ffe4ff */
[----:B------:R-:W-:Y:S02]  /*0d90*/  IADD3.X R23, RZ, R23, RZ, P2, !PT ;  /* 0x00000017ff177210 */ /* 0x000fe400017fe4ff */
[----:B------:R-:W-:Y:S01]  /*0da0*/  IADD3.X R2, RZ, R2, RZ, P3, !PT ;  /* 0x00000002ff027210 */ /* 0x000fe20001ffe4ff */
[----:B--2---:R-:W-:Y:S01]  /*0db0*/  FMUL R0, R33, 59.866519927978515625 ;  /* 0x426f775121007820 */ /* 0x004fe20000400000 */
[----:B------:R-:W-:Y:S01]  /*0dc0*/  FMUL R32, R32, 59.866519927978515625 ;  /* 0x426f775120207820 */ /* 0x000fe20000400000 */
[----:B------:R-:W-:Y:S01]  /*0dd0*/  FMUL R34, R34, 59.866519927978515625 ;  /* 0x426f775122227820 */ /* 0x000fe20000400000 */
[----:B------:R-:W-:Y:S01]  /*0de0*/  FMUL R16, R35, 59.866519927978515625 ;  /* 0x426f775123107820 */ /* 0x000fe20000400000 */
[C---:B------:R-:W-:Y:S01]  /*0df0*/  FMUL R0, R37.reuse, R0 ;  /* 0x0000000025007220 */ /* 0x040fe20000400000 */
[----:B---3--:R-:W-:Y:S01]  /*0e00*/  FMUL R3, R12, 59.866519927978515625 ;  /* 0x426f77510c037820 */ /* 0x008fe20000400000 */
[----:B------:R-:W-:Y:S01]  /*0e10*/  FMUL R32, R37, R32 ;  /* 0x0000002025207220 */ /* 0x000fe20000400000 */
[----:B------:R-:W-:Y:S01]  /*0e20*/  FMUL R13, R13, 59.866519927978515625 ;  /* 0x426f77510d0d7820 */ /* 0x000fe20000400000 */
[----:B------:R-:W-:Y:S01]  /*0e30*/  FMUL R33, R0, R25 ;  /* 0x0000001900217220 */ /* 0x000fe20000400000 */
[----:B------:R-:W-:Y:S01]  /*0e40*/  FMUL R3, R36, R3 ;  /* 0x0000000324037220 */ /* 0x000fe20000400000 */
[----:B----4-:R-:W-:Y:S01]  /*0e50*/  FMUL R0, R9, 59.866519927978515625 ;  /* 0x426f775109007820 */ /* 0x010fe20000400000 */
[-C--:B------:R-:W-:Y:S01]  /*0e60*/  FMUL R32, R32, R24.reuse ;  /* 0x0000001820207220 */ /* 0x080fe20000400000 */
[----:B------:R-:W-:Y:S01]  /*0e70*/  FMUL R8, R8, 59.866519927978515625 ;  /* 0x426f775108087820 */ /* 0x000fe20000400000 */
[----:B------:R-:W-:Y:S01]  /*0e80*/  FMUL R24, R3, R24 ;  /* 0x0000001803187220 */ /* 0x000fe20000400000 */
[----:B------:R-:W-:Y:S01]  /*0e90*/  FMUL R12, R11, 59.866519927978515625 ;  /* 0x426f77510b0c7820 */ /* 0x000fe20000400000 */
[----:B------:R-:W-:Y:S01]  /*0ea0*/  FMUL R0, R37, R0 ;  /* 0x0000000025007220 */ /* 0x000fe20000400000 */
[----:B------:R-:W-:Y:S01]  /*0eb0*/  FMUL R3, R4, 59.866519927978515625 ;  /* 0x426f775104037820 */ /* 0x000fe20000400000 */
[----:B------:R-:W-:Y:S01]  /*0ec0*/  FMUL R7, R7, 59.866519927978515625 ;  /* 0x426f775107077820 */ /* 0x000fe20000400000 */
[----:B------:R-:W-:Y:S01]  /*0ed0*/  FMUL R21, R14, 59.866519927978515625 ;  /* 0x426f77510e157820 */ /* 0x000fe20000400000 */
[----:B------:R-:W-:Y:S01]  /*0ee0*/  FMUL R15, R15, 59.866519927978515625 ;  /* 0x426f77510f0f7820 */ /* 0x000fe20000400000 */
[C---:B------:R-:W-:Y:S01]  /*0ef0*/  FMUL R8, R37.reuse, R8 ;  /* 0x0000000825087220 */ /* 0x040fe20000400000 */
[----:B------:R-:W-:Y:S01]  /*0f00*/  FMUL R11, R0, R17 ;  /* 0x00000011000b7220 */ /* 0x000fe20000400000 */
[C---:B------:R-:W-:Y:S01]  /*0f10*/  FMUL R12, R37.reuse, R12 ;  /* 0x0000000c250c7220 */ /* 0x040fe20000400000 */
[C---:B------:R-:W-:Y:S01]  /*0f20*/  FMUL R13, R36.reuse, R13 ;  /* 0x0000000d240d7220 */ /* 0x040fe20000400000 */
[C---:B------:R-:W-:Y:S01]  /*0f30*/  FMUL R3, R36.reuse, R3 ;  /* 0x0000000324037220 */ /* 0x040fe20000400000 */
[----:B------:R-:W-:Y:S01]  /*0f40*/  FMUL R0, R36, R7 ;  /* 0x0000000724007220 */ /* 0x000fe20000400000 */
[C---:B------:R-:W-:Y:S01]  /*0f50*/  FMUL R34, R37.reuse, R34 ;  /* 0x0000002225227220 */ /* 0x040fe20000400000 */
[----:B------:R-:W-:Y:S01]  /*0f60*/  FMUL R16, R37, R16 ;  /* 0x0000001025107220 */ /* 0x000fe20000400000 */
[----:B------:R-:W-:Y:S01]  /*0f70*/  FMUL R10, R10, 59.866519927978515625 ;  /* 0x426f77510a0a7820 */ /* 0x000fe20000400000 */
[C---:B------:R-:W-:Y:S01]  /*0f80*/  FMUL R21, R36.reuse, R21 ;  /* 0x0000001524157220 */ /* 0x040fe20000400000 */
[----:B------:R-:W-:Y:S01]  /*0f90*/  FMUL R15, R36, R15 ;  /* 0x0000000f240f7220 */ /* 0x000fe20000400000 */
[----:B------:R-:W-:Y:S01]  /*0fa0*/  FMUL R9, R6, 59.866519927978515625 ;  /* 0x426f775106097820 */ /* 0x000fe20000400000 */
[-C--:B------:R-:W-:Y:S01]  /*0fb0*/  FMUL R6, R8, R42.reuse ;  /* 0x0000002a08067220 */ /* 0x080fe20000400000 */
[----:B------:R-:W-:Y:S01]  /*0fc0*/  FMUL R12, R12, R19 ;  /* 0x000000130c0c7220 */ /* 0x000fe20000400000 */
[----:B------:R-:W-:Y:S01]  /*0fd0*/  FMUL R25, R13, R25 ;  /* 0x000000190d197220 */ /* 0x000fe20000400000 */
[----:B------:R-:W-:Y:S01]  /*0fe0*/  FMUL R5, R5, 59.866519927978515625 ;  /* 0x426f775105057820 */ /* 0x000fe20000400000 */
[----:B------:R-:W-:Y:S01]  /*0ff0*/  FMUL R42, R3, R42 ;  /* 0x0000002a032a7220 */ /* 0x000fe20000400000 */
[----:B------:R-:W-:Y:S01]  /*1000*/  FMUL R19, R0, R19 ;  /* 0x0000001300137220 */ /* 0x000fe20000400000 */
[----:B------:R-:W-:Y:S01]  /*1010*/  FMUL R34, R34, R26 ;  /* 0x0000001a22227220 */ /* 0x000fe20000400000 */
[-C--:B------:R-:W-:Y:S01]  /*1020*/  FMUL R13, R16, R27.reuse ;  /* 0x0000001b100d7220 */ /* 0x080fe20000400000 */
[----:B------:R-:W-:Y:S01]  /*1030*/  FMUL R3, R37, R10 ;  /* 0x0000000a25037220 */ /* 0x000fe20000400000 */
[----:B------:R-:W-:Y:S01]  /*1040*/  IADD3 R0, R39, R38, RZ ;  /* 0x0000002627007210 */ /* 0x000fe20007ffe0ff */
[----:B------:R-:W-:Y:S01]  /*1050*/  FMUL R21, R21, R26 ;  /* 0x0000001a15157220 */ /* 0x000fe20000400000 */
[----:B------:R-:W-:Y:S01]  /*1060*/  FMUL R14, R15, R27 ;  /* 0x0000001b0f0e7220 */ /* 0x000fe20000400000 */
[----:B------:R-:W-:Y:S01]  /*1070*/  FMUL R9, R36, R9 ;  /* 0x0000000924097220 */ /* 0x000fe20000400000 */
[----:B------:R-:W-:Y:S01]  /*1080*/  IADD3 R38, R38, 0x40, RZ ;  /* 0x0000004026267810 */ /* 0x000fe20007ffe0ff */
[----:B------:R-:W-:Y:S01]  /*1090*/  FMUL R4, R36, R5 ;  /* 0x0000000524047220 */ /* 0x000fe20000400000 */
[-C--:B------:R-:W-:Y:S01]  /*10a0*/  FMUL R3, R3, R18.reuse ;  /* 0x0000001203037220 */ /* 0x080fe20000400000 */
[----:B------:R-:W-:Y:S01]  /*10b0*/  FMUL R18, R9, R18 ;  /* 0x0000001209127220 */ /* 0x000fe20000400000 */
[----:B------:R-:W-:Y:S01]  /*10c0*/  F2FP.BF16.F32.PACK_AB R5, R13, R34 ;  /* 0x000000220d05723e */ /* 0x000fe200000010ff */
[----:B------:R-:W-:Y:S01]  /*10d0*/  FMUL R17, R4, R17 ;  /* 0x0000001104117220 */ /* 0x000fe20000400000 */
[----:B------:R-:W-:-:S02]  /*10e0*/  ISETP.GE.U32.AND P0, PT, R38, 0xdc0, PT ;  /* 0x00000dc02600780c */ /* 0x000fc40003f06070 */
[----:B------:R-:W-:Y:S02]  /*10f0*/  F2FP.BF16.F32.PACK_AB R9, R14, R21 ;  /* 0x000000150e09723e */ /* 0x000fe400000010ff */
[----:B------:R-:W-:Y:S02]  /*1100*/  MOV R15, 0x2 ;  /* 0x00000002000f7802 */ /* 0x000fe40000000f00 */
[C---:B------:R-:W-:Y:S02]  /*1110*/  IADD3 R13, R0.reuse, 0x40, RZ ;  /* 0x00000040000d7810 */ /* 0x040fe40007ffe0ff */
[----:B------:R-:W-:Y:S02]  /*1120*/  IADD3 R14, R0, 0x1c040, RZ ;  /* 0x0001c040000e7810 */ /* 0x000fe40007ffe0ff */
[----:B------:R-:W-:Y:S01]  /*1130*/  F2FP.BF16.F32.PACK_AB R7, R12, R3 ;  /* 0x000000030c07723e */ /* 0x000fe200000010ff */
[----:B------:R-:W-:Y:S01]  /*1140*/  IMAD.WIDE R12, R13, R15, c[0x0][0x178] ;  /* 0x00005e000d0c7625 */ /* 0x000fe200078e020f */
[----:B------:R-:W-:-:S02]  /*1150*/  F2FP.BF16.F32.PACK_AB R4, R33, R32 ;  /* 0x000000202104723e */ /* 0x000fc400000010ff */
[----:B------:R-:W-:Y:S01]  /*1160*/  F2FP.BF16.F32.PACK_AB R6, R11, R6 ;  /* 0x000000060b06723e */ /* 0x000fe200000010ff */
[----:B------:R-:W-:Y:S01]  /*1170*/  IMAD.WIDE R14, R14, R15, c[0x0][0x178] ;  /* 0x00005e000e0e7625 */ /* 0x000fe200078e020f */
[----:B------:R-:W-:Y:S02]  /*1180*/  F2FP.BF16.F32.PACK_AB R8, R25, R24 ;  /* 0x000000181908723e */ /* 0x000fe400000010ff */
[----:B------:R-:W-:Y:S01]  /*1190*/  F2FP.BF16.F32.PACK_AB R10, R17, R42 ;  /* 0x0000002a110a723e */ /* 0x000fe200000010ff */
[----:B------:R0:W-:Y:S01]  /*11a0*/  STG.E.128 [R12.64], R4 ;  /* 0x000000040c007986 */ /* 0x0001e2000c101d24 */
[----:B------:R-:W-:-:S05]  /*11b0*/  F2FP.BF16.F32.PACK_AB R11, R19, R18 ;  /* 0x00000012130b723e */ /* 0x000fca00000010ff */
[----:B------:R0:W-:Y:S01]  /*11c0*/  STG.E.128 [R14.64], R8 ;  /* 0x000000080e007986 */ /* 0x0001e2000c101d24 */
[----:B------:R-:W-:Y:S05]  /*11d0*/  @P0 EXIT ;  /* 0x000000000000094d */ /* 0x000fea0003800000 */
[----:B------:R-:W-:Y:S05]  /*11e0*/  BRA `(.L_x_7) ;  /* 0xfffff8c000007947 */ /* 0x000fea000383ffff */
.L_x_5:
[----:B------:R-:W-:Y:S02]  /*11f0*/  MOV R7, R39 ;  /* 0x0000002700077202 */ /* 0x000fe40000000f00 */
[----:B------:R-:W-:Y:S02]  /*1200*/  MOV R8, 0x4 ;  /* 0x0000000400087802 */ /* 0x000fe40000000f00 */
[----:B------:R-:W-:Y:S02]  /*1210*/  MOV R0, 0x1f ;  /* 0x0000001f00007802 */ /* 0x000fe40000000f00 */
[----:B------:R-:W-:Y:S02]  /*1220*/  MOV R3, 0xffffffff ;  /* 0xffffffff00037802 */ /* 0x000fe40000000f00 */
[----:B------:R-:W-:-:S02]  /*1230*/  MOV R4, 0x1250 ;  /* 0x0000125000047802 */ /* 0x000fc40000000f00 */
[----:B------:R-:W-:Y:S05]  /*1240*/  CALL.REL.NOINC `($__internal_0_$__cuda_sm70_shflsync_bfly) ;  /* 0x0000016000007944 */ /* 0x000fea0003c00000 */
[----:B01----:R-:W-:Y:S01]  /*1250*/  FADD R7, R39, R8 ;  /* 0x0000000827077221 */ /* 0x003fe20000000000 */
[----:B------:R-:W-:-:S02]  /*1260*/  MOV R8, 0x2 ;  /* 0x0000000200087802 */ /* 0x000fc40000000f00 */
[----:B------:R-:W-:-:S02]  /*1270*/  MOV R4, 0x1290 ;  /* 0x0000129000047802 */ /* 0x000fc40000000f00 */
[----:B------:R-:W-:Y:S05]  /*1280*/  CALL.REL.NOINC `($__internal_0_$__cuda_sm70_shflsync_bfly) ;  /* 0x0000012000007944 */ /* 0x000fea0003c00000 */
[----:B01----:R-:W-:Y:S01]  /*1290*/  FADD R7, R7, R8 ;  /* 0x0000000807077221 */ /* 0x003fe20000000000 */
[----:B------:R-:W-:Y:S02]  /*12a0*/  MOV R8, 0x1 ;  /* 0x0000000100087802 */ /* 0x000fe40000000f00 */
[----:B------:R-:W-:-:S02]  /*12b0*/  MOV R4, 0x12d0 ;  /* 0x000012d000047802 */ /* 0x000fc40000000f00 */
[----:B------:R-:W-:Y:S05]  /*12c0*/  CALL.REL.NOINC `($__internal_0_$__cuda_sm70_shflsync_bfly) ;  /* 0x000000e000007944 */ /* 0x000fea0003c00000 */
[----:B-1----:R-:W-:Y:S01]  /*12d0*/  FADD R6, R7, R8 ;  /* 0x0000000807067221 */ /* 0x002fe20000000000 */
[----:B0-----:R-:W-:Y:S02]  /*12e0*/  MOV R7, R19 ;  /* 0x0000001300077202 */ /* 0x001fe40000000f00 */
[----:B------:R-:W-:Y:S02]  /*12f0*/  MOV R8, 0x4 ;  /* 0x0000000400087802 */ /* 0x000fe40000000f00 */
[----:B------:R-:W-:-:S02]  /*1300*/  MOV R4, 0x1320 ;  /* 0x0000132000047802 */ /* 0x000fc40000000f00 */
[----:B------:R-:W-:Y:S05]  /*1310*/  CALL.REL.NOINC `($__internal_0_$__cuda_sm70_shflsync_bfly) ;  /* 0x0000009000007944 */ /* 0x000fea0003c00000 */
[----:B01----:R-:W-:Y:S01]  /*1320*/  FADD R7, R19, R8 ;  /* 0x0000000813077221 */ /* 0x003fe20000000000 */
[----:B------:R-:W-:Y:S02]  /*1330*/  MOV R8, 0x2 ;  /* 0x0000000200087802 */ /* 0x000fe40000000f00 */
[----:B------:R-:W-:-:S02]  /*1340*/  MOV R4, 0x1360 ;  /* 0x0000136000047802 */ /* 0x000fc40000000f00 */
[----:B------:R-:W-:Y:S05]  /*1350*/  CALL.REL.NOINC `($__internal_0_$__cuda_sm70_shflsync_bfly) ;  /* 0x0000005000007944 */ /* 0x000fea0003c00000 */
[----:B01----:R-:W-:Y:S01]  /*1360*/  FADD R7, R7, R8 ;  /* 0x0000000807077221 */ /* 0x003fe20000000000 */
[----:B------:R-:W-:-:S02]  /*1370*/  MOV R8, 0x1 ;  /* 0x0000000100087802 */ /* 0x000fc40000000f00 */
[----:B------:R-:W-:-:S02]  /*1380*/  MOV R4, 0x13a0 ;  /* 0x000013a000047802 */ /* 0x000fc40000000f00 */
[----:B------:R-:W-:Y:S05]  /*1390*/  CALL.REL.NOINC `($__internal_0_$__cuda_sm70_shflsync_bfly) ;  /* 0x0000001000007944 */ /* 0x000fea0003c00000 */
[----:B------:R-:W-:Y:S05]  /*13a0*/  BRA `(.L_x_8) ;  /* 0xfffff62000007947 */ /* 0x000fea000383ffff */
        .weak           $__internal_0_$__cuda_sm70_shflsync_bfly
        .type           $__internal_0_$__cuda_sm70_shflsync_bfly,@function
        .size           $__internal_0_$__cuda_sm70_shflsync_bfly,(.L_x_10 - $__internal_0_$__cuda_sm70_shflsync_bfly)
$__internal_0_$__cuda_sm70_shflsync_bfly:
[----:B------:R-:W-:Y:S01]  /*13b0*/  MOV R5, 0x0 ;  /* 0x0000000000057802 */ /* 0x000fe20000000f00 */
[----:B------:R-:W-:Y:S04]  /*13c0*/  WARPSYNC R3 ;  /* 0x0000000300007348 */ /* 0x000fe80003800000 */
[----:B------:R0:W1:Y:S01]  /*13d0*/  SHFL.BFLY PT, R8, R7, R8, R0 ;  /* 0x0c00000807087389 */ /* 0x00006200000e0000 */
[----:B------:R-:W-:Y:S05]  /*13e0*/  RET.REL.NODEC R4 `(triton__0d1d2d3d4de5de) ;  /* 0xffffec1004007950 */ /* 0x000fea0003c3ffff */
.L_x_9:
[----:B------:R-:W-:-:S00]  /*13f0*/  BRA `(.L_x_9) ;  /* 0xfffffff000007947 */ /* 0x000fc0000383ffff */
[----:B------:R-:W-:-:S00]  /*1400*/  NOP ;  /* 0x0000000000007918 */ /* 0x000fc00000000000 */
[----:B------:R-:W-:-:S00]  /*1410*/  NOP ;  /* 0x0000000000007918 */ /* 0x000fc00000000000 */
[----:B------:R-:W-:-:S00]  /*1420*/  NOP ;  /* 0x0000000000007918 */ /* 0x000fc00000000000 */
[----:B------:R-:W-:-:S00]  /*1430*/  NOP ;  /* 0x0000000000007918 */ /* 0x000fc00000000000 */
[----:B------:R-:W-:-:S00]  /*1440*/  NOP ;  /* 0x0000000000007918 */ /* 0x000fc00000000000 */
[----:B------:R-:W-:-:S00]  /*1450*/  NOP ;  /* 0x0000000000007918 */ /* 0x000fc00000000000 */
[----:B------:R-:W-:-:S00]  /*1460*/  NOP ;  /* 0x0000000000007918 */ /* 0x000fc00000000000 */
[----:B------:R-:W-:-:S00]  /*1470*/  NOP ;  /* 0x0000000000007918 */ /* 0x000fc00000000000 */
.L_x_10:


//--------------------- .nv.global.init           --------------------------
	.section	.nv.global.init,"aw",@progbits
.nv.global.init:
	.type		_$_str,@object
	.size		_$_str,(assertFunc_1 - _$_str)
_$_str:
        /*0000*/ 	.byte	0x5f, 0x5f, 0x43, 0x55, 0x44, 0x41, 0x5f, 0x46, 0x54, 0x5a, 0x00
	.type		assertFunc_1,@object
	.size		assertFunc_1,(assertFunc_0 - assertFunc_1)
assertFunc_1:
        /*000b*/ 	.byte	0x5f, 0x63, 0x61, 0x6c, 0x6c, 0x5f, 0x77, 0x69, 0x74, 0x68, 0x5f, 0x66, 0x72, 0x61, 0x6d, 0x65
        /*001b*/ 	.byte	0x73, 0x5f, 0x72, 0x65, 0x6d, 0x6f, 0x76, 0x65, 0x64
	.type		assertFunc_0,@object
	.size		assertFunc_0,(assertFile_0 - assertFunc_0)
assertFunc_0:
        /*0024*/ 	.byte	0x5f, 0x63, 0x61, 0x6c, 0x6c, 0x5f, 0x77, 0x69, 0x74, 0x68, 0x5f, 0x66, 0x72, 0x61, 0x6d, 0x65
        /*0034*/ 	.byte	0x73, 0x5f, 0x72, 0x65, 0x6d, 0x6f, 0x76, 0x65, 0x64
	.type		assertFile_0,@object
	.size		assertFile_0,(assertFile_1 - assertFile_0)
assertFile_0:
        /*003d*/ 	.byte	0x3c, 0x66, 0x72, 0x6f, 0x7a, 0x65, 0x6e, 0x20, 0x69, 0x6d, 0x70, 0x6f, 0x72, 0x74, 0x6c, 0x69
        /*004d*/ 	.byte	0x62, 0x2e, 0x5f, 0x62, 0x6f, 0x6f, 0x74, 0x73, 0x74, 0x72, 0x61, 0x70, 0x5f, 0x65, 0x78, 0x74
        /*005d*/ 	.byte	0x65, 0x72, 0x6e, 0x61, 0x6c, 0x3e
	.type		assertFile_1,@object
	.size		assertFile_1,(assertMessage_0 - assertFile_1)
assertFile_1:
        /*0063*/ 	.byte	0x3c, 0x66, 0x72, 0x6f, 0x7a, 0x65, 0x6e, 0x20, 0x69, 0x6d, 0x70, 0x6f, 0x72, 0x74, 0x6c, 0x69
        /*0073*/ 	.byte	0x62, 0x2e, 0x5f, 0x62, 0x6f, 0x6f, 0x74, 0x73, 0x74, 0x72, 0x61, 0x70, 0x5f, 0x65, 0x78, 0x74
        /*0083*/ 	.byte	0x65, 0x72, 0x6e, 0x61, 0x6c, 0x3e
	.type		assertMessage_0,@object
	.size		assertMessage_0,(assertMessage_1 - assertMessage_0)
assertMessage_0:
        /*0089*/ 	.byte	0x69, 0x6e, 0x64, 0x65, 0x78, 0x20, 0x6f, 0x75, 0x74, 0x20, 0x6f, 0x66, 0x20, 0x62, 0x6f, 0x75
        /*0099*/ 	.byte	0x6e, 0x64, 0x73, 0x3a, 0x20, 0x30, 0x20, 0x3c, 0x3d, 0x20, 0x74, 0x6d, 0x70, 0x33, 0x20, 0x3c
        /*00a9*/ 	.byte	0x20, 0x32, 0x38, 0x38, 0x32, 0x35, 0x36
	.type		assertMessage_1,@object
	.size		assertMessage_1,(.L_2 - assertMessage_1)
assertMessage_1:
        /*00b0*/ 	.byte	0x69, 0x6e, 0x64, 0x65, 0x78, 0x20, 0x6f, 0x75, 0x74, 0x20, 0x6f, 0x66, 0x20, 0x62, 0x6f, 0x75
        /*00c0*/ 	.byte	0x6e, 0x64, 0x73, 0x3a, 0x20, 0x30, 0x20, 0x3c, 0x3d, 0x20, 0x74, 0x6d, 0x70, 0x31, 0x33, 0x20
        /*00d0*/ 	.byte	0x3c, 0x20, 0x32, 0x38, 0x38, 0x32, 0x35, 0x36
.L_2:


//--------------------- SYMBOLS --------------------------

	.type		__assertfail,@function
